//
// Generated by NVIDIA NVVM Compiler
//
// Compiler Build ID: CL-36424714
// Cuda compilation tools, release 13.0, V13.0.88
// Based on NVVM 20.0.0
//

.version 9.0
.target sm_100
.address_size 64

	// .globl	_Z8odd_evenPii

.visible .entry _Z8odd_evenPii(
	.param .u64 .ptr .align 1 _Z8odd_evenPii_param_0,
	.param .u32 _Z8odd_evenPii_param_1
)
{
	.reg .pred 	%p<26>;
	.reg .b32 	%r<41>;
	.reg .b64 	%rd<5>;

	ld.param.u64 	%rd2, [_Z8odd_evenPii_param_0];
	ld.param.u32 	%r31, [_Z8odd_evenPii_param_1];
	shr.u32 	%r32, %r31, 31;
	add.s32 	%r33, %r31, %r32;
	shr.s32 	%r34, %r33, 1;
	and.b32  	%r35, %r31, 1;
	add.s32 	%r1, %r34, %r35;
	setp.lt.s32 	%p2, %r1, 1;
	@%p2 bra 	$L__BB0_37;
	mov.u32 	%r36, %tid.x;
	cvta.to.global.u64 	%rd3, %rd2;
	and.b32  	%r37, %r36, 1;
	setp.eq.b32 	%p3, %r37, 1;
	not.pred 	%p4, %p3;
	add.s32 	%r3, %r31, -1;
	setp.lt.s32 	%p5, %r36, %r3;
	and.pred  	%p1, %p4, %p5;
	mul.wide.u32 	%rd4, %r36, 4;
	add.s64 	%rd1, %rd3, %rd4;
	and.b32  	%r4, %r1, 3;
	setp.lt.u32 	%p6, %r1, 4;
	@%p6 bra 	$L__BB0_28;
	and.b32  	%r38, %r1, 2147483644;
	neg.s32 	%r39, %r38;
	not.pred 	%p7, %p1;
$L__BB0_3:
	@%p7 bra 	$L__BB0_6;
	ld.global.u32 	%r7, [%rd1];
	ld.global.u32 	%r8, [%rd1+4];
	setp.le.s32 	%p10, %r7, %r8;
	@%p10 bra 	$L__BB0_9;
	st.global.u32 	[%rd1], %r8;
	st.global.u32 	[%rd1+4], %r7;
	bra.uni 	$L__BB0_9;
$L__BB0_6:
	setp.ge.s32 	%p8, %r36, %r3;
	@%p8 bra 	$L__BB0_9;
	ld.global.u32 	%r9, [%rd1];
	ld.global.u32 	%r10, [%rd1+4];
	setp.le.s32 	%p9, %r9, %r10;
	@%p9 bra 	$L__BB0_9;
	st.global.u32 	[%rd1], %r10;
	st.global.u32 	[%rd1+4], %r9;
$L__BB0_9:
	bar.sync 	0;
	@%p1 bra 	$L__BB0_13;
	setp.ge.s32 	%p11, %r36, %r3;
	@%p11 bra 	$L__BB0_15;
	ld.global.u32 	%r11, [%rd1];
	ld.global.u32 	%r12, [%rd1+4];
	setp.le.s32 	%p12, %r11, %r12;
	@%p12 bra 	$L__BB0_15;
	st.global.u32 	[%rd1], %r12;
	st.global.u32 	[%rd1+4], %r11;
	bra.uni 	$L__BB0_15;
$L__BB0_13:
	ld.global.u32 	%r13, [%rd1];
	ld.global.u32 	%r14, [%rd1+4];
	setp.le.s32 	%p13, %r13, %r14;
	@%p13 bra 	$L__BB0_15;
	st.global.u32 	[%rd1], %r14;
	st.global.u32 	[%rd1+4], %r13;
$L__BB0_15:
	bar.sync 	0;
	@%p1 bra 	$L__BB0_19;
	setp.ge.s32 	%p14, %r36, %r3;
	@%p14 bra 	$L__BB0_21;
	ld.global.u32 	%r15, [%rd1];
	ld.global.u32 	%r16, [%rd1+4];
	setp.le.s32 	%p15, %r15, %r16;
	@%p15 bra 	$L__BB0_21;
	st.global.u32 	[%rd1], %r16;
	st.global.u32 	[%rd1+4], %r15;
	bra.uni 	$L__BB0_21;
$L__BB0_19:
	ld.global.u32 	%r17, [%rd1];
	ld.global.u32 	%r18, [%rd1+4];
	setp.le.s32 	%p16, %r17, %r18;
	@%p16 bra 	$L__BB0_21;
	st.global.u32 	[%rd1], %r18;
	st.global.u32 	[%rd1+4], %r17;
$L__BB0_21:
	bar.sync 	0;
	@%p1 bra 	$L__BB0_25;
	setp.ge.s32 	%p17, %r36, %r3;
	@%p17 bra 	$L__BB0_27;
	ld.global.u32 	%r19, [%rd1];
	ld.global.u32 	%r20, [%rd1+4];
	setp.le.s32 	%p18, %r19, %r20;
	@%p18 bra 	$L__BB0_27;
	st.global.u32 	[%rd1], %r20;
	st.global.u32 	[%rd1+4], %r19;
	bra.uni 	$L__BB0_27;
$L__BB0_25:
	ld.global.u32 	%r21, [%rd1];
	ld.global.u32 	%r22, [%rd1+4];
	setp.le.s32 	%p19, %r21, %r22;
	@%p19 bra 	$L__BB0_27;
	st.global.u32 	[%rd1], %r22;
	st.global.u32 	[%rd1+4], %r21;
$L__BB0_27:
	bar.sync 	0;
	add.s32 	%r39, %r39, 4;
	setp.ne.s32 	%p20, %r39, 0;
	@%p20 bra 	$L__BB0_3;
$L__BB0_28:
	setp.eq.s32 	%p21, %r4, 0;
	@%p21 bra 	$L__BB0_37;
	neg.s32 	%r40, %r4;
$L__BB0_30:
	.pragma "nounroll";
	@%p1 bra 	$L__BB0_34;
	setp.ge.s32 	%p22, %r36, %r3;
	@%p22 bra 	$L__BB0_36;
	ld.global.u32 	%r26, [%rd1];
	ld.global.u32 	%r27, [%rd1+4];
	setp.le.s32 	%p23, %r26, %r27;
	@%p23 bra 	$L__BB0_36;
	st.global.u32 	[%rd1], %r27;
	st.global.u32 	[%rd1+4], %r26;
	bra.uni 	$L__BB0_36;
$L__BB0_34:
	ld.global.u32 	%r28, [%rd1];
	ld.global.u32 	%r29, [%rd1+4];
	setp.le.s32 	%p24, %r28, %r29;
	@%p24 bra 	$L__BB0_36;
	st.global.u32 	[%rd1], %r29;
	st.global.u32 	[%rd1+4], %r28;
$L__BB0_36:
	bar.sync 	0;
	add.s32 	%r40, %r40, 1;
	setp.ne.s32 	%p25, %r40, 0;
	@%p25 bra 	$L__BB0_30;
$L__BB0_37:
	ret;

}


// ===== COMPILED SASS (sm_100) =====

	.target	sm_100

	.elftype	@"ET_EXEC"


//--------------------- .note.nv.tkinfo           --------------------------
	.section	.note.nv.tkinfo,"",@"SHT_NOTE"
	.sectionflags	@"SHF_NOTE_NV_TKINFO"
	.tkinfo
        /*0018*/ 	.word	0x00000002
        /*0030*/ 	.string	""
        /*0030*/ 	.string	"ptxas"
        /*0030*/ 	.string	"Cuda compilation tools, release 13.0, V13.0.88"
        /*0030*/ 	.string	"Build cuda_13.0.r13.0/compiler.36424714_0"
        /*0030*/ 	.string	"-arch sm_100 -m 64 "



//--------------------- .note.nv.cuinfo           --------------------------
	.section	.note.nv.cuinfo,"",@"SHT_NOTE"
	.sectionflags	@"SHF_NOTE_NV_CUINFO"
        /*0018*/ 	.short	0x0002
        /*001a*/ 	.short	0x0064
        /*001c*/ 	.short	0x0082
	.zero		2


//--------------------- .nv.info                  --------------------------
	.section	.nv.info,"",@"SHT_CUDA_INFO"
	.align	4


	//----- nvinfo : EIATTR_REGCOUNT
	.align		4
        /*0000*/ 	.byte	0x04, 0x2f
        /*0002*/ 	.short	(.L_1 - .L_0)
	.align		4
.L_0:
        /*0004*/ 	.word	index@(_Z8odd_evenPii)
        /*0008*/ 	.word	0x0000000b


	//----- nvinfo : EIATTR_FRAME_SIZE
	.align		4
.L_1:
        /*000c*/ 	.byte	0x04, 0x11
        /*000e*/ 	.short	(.L_3 - .L_2)
	.align		4
.L_2:
        /*0010*/ 	.word	index@(_Z8odd_evenPii)
        /*0014*/ 	.word	0x00000000


	//----- nvinfo : EIATTR_MIN_STACK_SIZE
	.align		4
.L_3:
        /*0018*/ 	.byte	0x04, 0x12
        /*001a*/ 	.short	(.L_5 - .L_4)
	.align		4
.L_4:
        /*001c*/ 	.word	index@(_Z8odd_evenPii)
        /*0020*/ 	.word	0x00000000
.L_5:


//--------------------- .nv.compat                --------------------------
	.section	.nv.compat,"",@"SHT_CUDA_COMPAT_INFO"
	.align	4
        /*0000*/ 	.byte	0x02, 0x09, 0x00, 0x00, 0x02, 0x02, 0x01, 0x00, 0x02, 0x05, 0x05, 0x00, 0x03, 0x07, 0x01, 0x01
        /*0010*/ 	.byte	0x02, 0x03, 0x00, 0x00, 0x02, 0x06, 0x01, 0x00, 0x04, 0x0b, 0x08, 0x00, 0x09, 0x00, 0x00, 0x00
        /*0020*/ 	.byte	0x00, 0x00, 0x00, 0x00


//--------------------- .nv.info._Z8odd_evenPii   --------------------------
	.section	.nv.info._Z8odd_evenPii,"",@"SHT_CUDA_INFO"
	.sectionflags	@""
	.align	4


	//----- nvinfo : EIATTR_CUDA_API_VERSION
	.align		4
        /*0000*/ 	.byte	0x04, 0x37
        /*0002*/ 	.short	(.L_7 - .L_6)
.L_6:
        /*0004*/ 	.word	0x00000082


	//----- nvinfo : EIATTR_KPARAM_INFO
	.align		4
.L_7:
        /*0008*/ 	.byte	0x04, 0x17
        /*000a*/ 	.short	(.L_9 - .L_8)
.L_8:
        /*000c*/ 	.word	0x00000000
        /*0010*/ 	.short	0x0001
        /*0012*/ 	.short	0x0008
        /*0014*/ 	.byte	0x00, 0xf0, 0x11, 0x00


	//----- nvinfo : EIATTR_KPARAM_INFO
	.align		4
.L_9:
        /*0018*/ 	.byte	0x04, 0x17
        /*001a*/ 	.short	(.L_11 - .L_10)
.L_10:
        /*001c*/ 	.word	0x00000000
        /*0020*/ 	.short	0x0000
        /*0022*/ 	.short	0x0000
        /*0024*/ 	.byte	0x00, 0xf5, 0x21, 0x00


	//----- nvinfo : EIATTR_SPARSE_MMA_MASK
	.align		4
.L_11:
        /*0028*/ 	.byte	0x03, 0x50
        /*002a*/ 	.short	0x0000


	//----- nvinfo : EIATTR_MAXREG_COUNT
	.align		4
        /*002c*/ 	.byte	0x03, 0x1b
        /*002e*/ 	.short	0x00ff


	//----- nvinfo : EIATTR_NUM_BARRIERS
	.align		4
        /*0030*/ 	.byte	0x02, 0x4c
        /*0032*/ 	.byte	0x01
	.zero		1


	//----- nvinfo : EIATTR_MERCURY_ISA_VERSION
	.align		4
        /*0034*/ 	.byte	0x03, 0x5f
        /*0036*/ 	.short	0x0101


	//----- nvinfo : EIATTR_VRC_CTA_INIT_COUNT
	.align		4
        /*0038*/ 	.byte	0x02, 0x4a
	.zero		1
	.zero		1


	//----- nvinfo : EIATTR_EXIT_INSTR_OFFSETS
	.align		4
        /*003c*/ 	.byte	0x04, 0x1c
        /*003e*/ 	.short	(.L_13 - .L_12)


	//   ....[0]....
.L_12:
        /*0040*/ 	.word	0x00000060


	//   ....[1]....
        /*0044*/ 	.word	0x00000600


	//   ....[2]....
        /*0048*/ 	.word	0x00000770


	//----- nvinfo : EIATTR_CRS_STACK_SIZE
	.align		4
.L_13:
        /*004c*/ 	.byte	0x04, 0x1e
        /*004e*/ 	.short	(.L_15 - .L_14)
.L_14:
        /*0050*/ 	.word	0x00000000


	//----- nvinfo : EIATTR_CBANK_PARAM_SIZE
	.align		4
.L_15:
        /*0054*/ 	.byte	0x03, 0x19
        /*0056*/ 	.short	0x000c


	//----- nvinfo : EIATTR_PARAM_CBANK
	.align		4
        /*0058*/ 	.byte	0x04, 0x0a
        /*005a*/ 	.short	(.L_17 - .L_16)
	.align		4
.L_16:
        /*005c*/ 	.word	index@(.nv.constant0._Z8odd_evenPii)
        /*0060*/ 	.short	0x0380
        /*0062*/ 	.short	0x000c


	//----- nvinfo : EIATTR_SW_WAR
	.align		4
.L_17:
        /*0064*/ 	.byte	0x04, 0x36
        /*0066*/ 	.short	(.L_19 - .L_18)
.L_18:
        /*0068*/ 	.word	0x00000008
.L_19:


//--------------------- .nv.callgraph             --------------------------
	.section	.nv.callgraph,"",@"SHT_CUDA_CALLGRAPH"
	.align	4
	.sectionentsize	8
	.align		4
        /*0000*/ 	.word	0x00000000
	.align		4
        /*0004*/ 	.word	0xffffffff
	.align		4
        /*0008*/ 	.word	0x00000000
	.align		4
        /*000c*/ 	.word	0xfffffffe
	.align		4
        /*0010*/ 	.word	0x00000000
	.align		4
        /*0014*/ 	.word	0xfffffffd
	.align		4
        /*0018*/ 	.word	0x00000000
	.align		4
        /*001c*/ 	.word	0xfffffffc


//--------------------- .text._Z8odd_evenPii      --------------------------
	.section	.text._Z8odd_evenPii,"ax",@progbits
	.align	128
        .global         _Z8odd_evenPii
        .type           _Z8odd_evenPii,@function
        .size           _Z8odd_evenPii,(.L_x_19 - _Z8odd_evenPii)
        .other          _Z8odd_evenPii,@"STO_CUDA_ENTRY STV_DEFAULT"
_Z8odd_evenPii:
.text._Z8odd_evenPii:
[----:B------:R-:W-:Y:S08]  /*0000*/  LDC R1, c[0x0][0x37c] ;  /* 0x0000df00ff017b82 */ /* 0x000ff00000000800 */
[----:B------:R-:W0:Y:S02]  /*0010*/  LDC R5, c[0x0][0x388] ;  /* 0x0000e200ff057b82 */ /* 0x000e240000000800 */
[----:B0-----:R-:W-:-:S02]  /*0020*/  LEA.HI R0, R5, R5, RZ, 0x1 ;  /* 0x0000000505007211 */ /* 0x001fc400078f08ff */
[----:B------:R-:W-:-:S04]  /*0030*/  LOP3.LUT R3, R5, 0x1, RZ, 0xc0, !PT ;  /* 0x0000000105037812 */ /* 0x000fc800078ec0ff */
[----:B------:R-:W-:-:S04]  /*0040*/  LEA.HI.SX32 R4, R0, R3, 0x1f ;  /* 0x0000000300047211 */ /* 0x000fc800078ffaff */
[----:B------:R-:W-:-:S13]  /*0050*/  ISETP.GE.AND P0, PT, R4, 0x1, PT ;  /* 0x000000010400780c */ /* 0x000fda0003f06270 */
[----:B------:R-:W-:Y:S05]  /*0060*/  @!P0 EXIT ;  /* 0x000000000000894d */ /* 0x000fea0003800000 */
[----:B------:R-:W0:Y:S01]  /*0070*/  S2R R0, SR_TID.X ;  /* 0x0000000000007919 */ /* 0x000e220000002100 */
[----:B------:R-:W1:Y:S01]  /*0080*/  LDC.64 R2, c[0x0][0x380] ;  /* 0x0000e000ff027b82 */ /* 0x000e620000000a00 */
[----:B------:R-:W-:Y:S01]  /*0090*/  ISETP.GE.U32.AND P1, PT, R4, 0x4, PT ;  /* 0x000000040400780c */ /* 0x000fe20003f26070 */
[----:B------:R-:W-:Y:S01]  /*00a0*/  VIADD R5, R5, 0xffffffff ;  /* 0xffffffff05057836 */ /* 0x000fe20000000000 */
[----:B------:R-:W2:Y:S04]  /*00b0*/  LDCU.64 UR4, c[0x0][0x358] ;  /* 0x00006b00ff0477ac */ /* 0x000ea80008000a00 */
[C---:B0-----:R-:W-:Y:S01]  /*00c0*/  ISETP.GE.AND P0, PT, R0.reuse, R5, PT ;  /* 0x000000050000720c */ /* 0x041fe20003f06270 */
[C---:B-1----:R-:W-:Y:S01]  /*00d0*/  IMAD.WIDE.U32 R2, R0.reuse, 0x4, R2 ;  /* 0x0000000400027825 */ /* 0x042fe200078e0002 */
[----:B------:R-:W-:-:S04]  /*00e0*/  LOP3.LUT R6, R0, 0x1, RZ, 0xc0, !PT ;  /* 0x0000000100067812 */ /* 0x000fc800078ec0ff */
[----:B------:R-:W-:Y:S02]  /*00f0*/  ISETP.NE.U32.AND P0, PT, R6, 0x1, !P0 ;  /* 0x000000010600780c */ /* 0x000fe40004705070 */
[----:B------:R-:W-:Y:S01]  /*0100*/  LOP3.LUT R6, R4, 0x3, RZ, 0xc0, !PT ;  /* 0x0000000304067812 */ /* 0x000fe200078ec0ff */
[----:B--2---:R-:W-:Y:S10]  /*0110*/  @!P1 BRA `(.L_x_0) ;  /* 0x0000000400349947 */ /* 0x004ff40003800000 */
[----:B------:R-:W-:-:S05]  /*0120*/  LOP3.LUT R4, R4, 0x7ffffffc, RZ, 0xc0, !PT ;  /* 0x7ffffffc04047812 */ /* 0x000fca00078ec0ff */
[----:B------:R-:W-:-:S07]  /*0130*/  IMAD.MOV R4, RZ, RZ, -R4 ;  /* 0x000000ffff047224 */ /* 0x000fce00078e0a04 */
.L_x_13:
[----:B------:R-:W-:Y:S01]  /*0140*/  VIADD R4, R4, 0x4 ;  /* 0x0000000404047836 */ /* 0x000fe20000000000 */
[----:B------:R-:W-:Y:S04]  /*0150*/  BSSY.RECONVERGENT B0, `(.L_x_1) ;  /* 0x0000011000007945 */ /* 0x000fe80003800200 */
[----:B------:R-:W-:Y:S01]  /*0160*/  ISETP.NE.AND P1, PT, R4, RZ, PT ;  /* 0x000000ff0400720c */ /* 0x000fe20003f25270 */
[----:B01234-:R-:W-:-:S12]  /*0170*/  @!P0 BRA `(.L_x_2) ;  /* 0x00000000001c8947 */ /* 0x01ffd80003800000 */
[----:B------:R-:W2:Y:S04]  /*0180*/  LDG.E R7, desc[UR4][R2.64] ;  /* 0x0000000402077981 */ /* 0x000ea8000c1e1900 */
[----:B------:R-:W2:Y:S02]  /*0190*/  LDG.E R8, desc[UR4][R2.64+0x4] ;  /* 0x0000040402087981 */ /* 0x000ea4000c1e1900 */
[----:B--2---:R-:W-:-:S13]  /*01a0*/  ISETP.GT.AND P2, PT, R7, R8, PT ;  /* 0x000000080700720c */ /* 0x004fda0003f44270 */
[----:B------:R-:W-:Y:S05]  /*01b0*/  @!P2 BRA `(.L_x_3) ;  /* 0x000000000028a947 */ /* 0x000fea0003800000 */
[----:B------:R1:W-:Y:S04]  /*01c0*/  STG.E desc[UR4][R2.64], R8 ;  /* 0x0000000802007986 */ /* 0x0003e8000c101904 */
[----:B------:R1:W-:Y:S01]  /*01d0*/  STG.E desc[UR4][R2.64+0x4], R7 ;  /* 0x0000040702007986 */ /* 0x0003e2000c101904 */
[----:B------:R-:W-:Y:S05]  /*01e0*/  BRA `(.L_x_3) ;  /* 0x00000000001c7947 */ /* 0x000fea0003800000 */
.L_x_2:
[----:B------:R-:W-:-:S13]  /*01f0*/  ISETP.GE.AND P2, PT, R0, R5, PT ;  /* 0x000000050000720c */ /* 0x000fda0003f46270 */
[----:B------:R-:W-:Y:S05]  /*0200*/  @P2 BRA `(.L_x_3) ;  /* 0x0000000000142947 */ /* 0x000fea0003800000 */
[----:B------:R-:W2:Y:S04]  /*0210*/  LDG.E R7, desc[UR4][R2.64] ;  /* 0x0000000402077981 */ /* 0x000ea8000c1e1900 */
[----:B------:R-:W2:Y:S02]  /*0220*/  LDG.E R8, desc[UR4][R2.64+0x4] ;  /* 0x0000040402087981 */ /* 0x000ea4000c1e1900 */
[----:B--2---:R-:W-:-:S13]  /*0230*/  ISETP.GT.AND P2, PT, R7, R8, PT ;  /* 0x000000080700720c */ /* 0x004fda0003f44270 */
[----:B------:R0:W-:Y:S04]  /*0240*/  @P2 STG.E desc[UR4][R2.64], R8 ;  /* 0x0000000802002986 */ /* 0x0001e8000c101904 */
[----:B------:R0:W-:Y:S02]  /*0250*/  @P2 STG.E desc[UR4][R2.64+0x4], R7 ;  /* 0x0000040702002986 */ /* 0x0001e4000c101904 */
.L_x_3:
[----:B------:R-:W-:Y:S05]  /*0260*/  BSYNC.RECONVERGENT B0 ;  /* 0x0000000000007941 */ /* 0x000fea0003800200 */
.L_x_1:
[----:B------:R-:W-:Y:S06]  /*0270*/  BAR.SYNC.DEFER_BLOCKING 0x0 ;  /* 0x0000000000007b1d */ /* 0x000fec0000010000 */
[----:B------:R-:W-:Y:S04]  /*0280*/  BSSY.RECONVERGENT B0, `(.L_x_4) ;  /* 0x0000010000007945 */ /* 0x000fe80003800200 */
[----:B------:R-:W-:Y:S05]  /*0290*/  @P0 BRA `(.L_x_5) ;  /* 0x0000000000240947 */ /* 0x000fea0003800000 */
[----:B------:R-:W-:-:S13]  /*02a0*/  ISETP.GE.AND P2, PT, R0, R5, PT ;  /* 0x000000050000720c */ /* 0x000fda0003f46270 */
[----:B------:R-:W-:Y:S05]  /*02b0*/  @P2 BRA `(.L_x_6) ;  /* 0x0000000000302947 */ /* 0x000fea0003800000 */
[----:B01----:R-:W2:Y:S04]  /*02c0*/  LDG.E R7, desc[UR4][R2.64] ;  /* 0x0000000402077981 */ /* 0x003ea8000c1e1900 */
[----:B------:R-:W2:Y:S02]  /*02d0*/  LDG.E R8, desc[UR4][R2.64+0x4] ;  /* 0x0000040402087981 */ /* 0x000ea4000c1e1900 */
[----:B--2---:R-:W-:-:S13]  /*02e0*/  ISETP.GT.AND P2, PT, R7, R8, PT ;  /* 0x000000080700720c */ /* 0x004fda0003f44270 */
[----:B------:R-:W-:Y:S05]  /*02f0*/  @!P2 BRA `(.L_x_6) ;  /* 0x000000000020a947 */ /* 0x000fea0003800000 */
[----:B------:R2:W-:Y:S04]  /*0300*/  STG.E desc[UR4][R2.64], R8 ;  /* 0x0000000802007986 */ /* 0x0005e8000c101904 */
[----:B------:R2:W-:Y:S01]  /*0310*/  STG.E desc[UR4][R2.64+0x4], R7 ;  /* 0x0000040702007986 */ /* 0x0005e2000c101904 */
[----:B------:R-:W-:Y:S05]  /*0320*/  BRA `(.L_x_6) ;  /* 0x0000000000147947 */ /* 0x000fea0003800000 */
.L_x_5:
[----:B01----:R-:W2:Y:S04]  /*0330*/  LDG.E R7, desc[UR4][R2.64] ;  /* 0x0000000402077981 */ /* 0x003ea8000c1e1900 */
[----:B------:R-:W2:Y:S02]  /*0340*/  LDG.E R8, desc[UR4][R2.64+0x4] ;  /* 0x0000040402087981 */ /* 0x000ea4000c1e1900 */
[----:B--2---:R-:W-:-:S13]  /*0350*/  ISETP.GT.AND P2, PT, R7, R8, PT ;  /* 0x000000080700720c */ /* 0x004fda0003f44270 */
[----:B------:R3:W-:Y:S04]  /*0360*/  @P2 STG.E desc[UR4][R2.64], R8 ;  /* 0x0000000802002986 */ /* 0x0007e8000c101904 */
[----:B------:R3:W-:Y:S02]  /*0370*/  @P2 STG.E desc[UR4][R2.64+0x4], R7 ;  /* 0x0000040702002986 */ /* 0x0007e4000c101904 */
.L_x_6:
[----:B------:R-:W-:Y:S05]  /*0380*/  BSYNC.RECONVERGENT B0 ;  /* 0x0000000000007941 */ /* 0x000fea0003800200 */
.L_x_4:
[----:B------:R-:W-:Y:S06]  /*0390*/  BAR.SYNC.DEFER_BLOCKING 0x0 ;  /* 0x0000000000007b1d */ /* 0x000fec0000010000 */
[----:B------:R-:W-:Y:S04]  /*03a0*/  BSSY.RECONVERGENT B0, `(.L_x_7) ;  /* 0x0000010000007945 */ /* 0x000fe80003800200 */
[----:B------:R-:W-:Y:S05]  /*03b0*/  @P0 BRA `(.L_x_8) ;  /* 0x0000000000240947 */ /* 0x000fea0003800000 */
[----:B------:R-:W-:-:S13]  /*03c0*/  ISETP.GE.AND P2, PT, R0, R5, PT ;  /* 0x000000050000720c */ /* 0x000fda0003f46270 */
[----:B------:R-:W-:Y:S05]  /*03d0*/  @P2 BRA `(.L_x_9) ;  /* 0x0000000000302947 */ /* 0x000fea0003800000 */
[----:B0123--:R-:W2:Y:S04]  /*03e0*/  LDG.E R7, desc[UR4][R2.64] ;  /* 0x0000000402077981 */ /* 0x00fea8000c1e1900 */
[----:B------:R-:W2:Y:S02]  /*03f0*/  LDG.E R8, desc[UR4][R2.64+0x4] ;  /* 0x0000040402087981 */ /* 0x000ea4000c1e1900 */
[----:B--2---:R-:W-:-:S13]  /*0400*/  ISETP.GT.AND P2, PT, R7, R8, PT ;  /* 0x000000080700720c */ /* 0x004fda0003f44270 */
[----:B------:R-:W-:Y:S05]  /*0410*/  @!P2 BRA `(.L_x_9) ;  /* 0x000000000020a947 */ /* 0x000fea0003800000 */
[----:B------:R4:W-:Y:S04]  /*0420*/  STG.E desc[UR4][R2.64], R8 ;  /* 0x0000000802007986 */ /* 0x0009e8000c101904 */
[----:B------:R4:W-:Y:S01]  /*0430*/  STG.E desc[UR4][R2.64+0x4], R7 ;  /* 0x0000040702007986 */ /* 0x0009e2000c101904 */
[----:B------:R-:W-:Y:S05]  /*0440*/  BRA `(.L_x_9) ;  /* 0x0000000000147947 */ /* 0x000fea0003800000 */
.L_x_8:
[----:B0123--:R-:W2:Y:S04]  /*0450*/  LDG.E R7, desc[UR4][R2.64] ;  /* 0x0000000402077981 */ /* 0x00fea8000c1e1900 */
[----:B------:R-:W2:Y:S02]  /*0460*/  LDG.E R8, desc[UR4][R2.64+0x4] ;  /* 0x0000040402087981 */ /* 0x000ea4000c1e1900 */
[----:B--2---:R-:W-:-:S13]  /*0470*/  ISETP.GT.AND P2, PT, R7, R8, PT ;  /* 0x000000080700720c */ /* 0x004fda0003f44270 */
[----:B------:R0:W-:Y:S04]  /*0480*/  @P2 STG.E desc[UR4][R2.64], R8 ;  /* 0x0000000802002986 */ /* 0x0001e8000c101904 */
[----:B------:R0:W-:Y:S02]  /*0490*/  @P2 STG.E desc[UR4][R2.64+0x4], R7 ;  /* 0x0000040702002986 */ /* 0x0001e4000c101904 */
.L_x_9:
[----:B------:R-:W-:Y:S05]  /*04a0*/  BSYNC.RECONVERGENT B0 ;  /* 0x0000000000007941 */ /* 0x000fea0003800200 */
.L_x_7:
[----:B------:R-:W-:Y:S06]  /*04b0*/  BAR.SYNC.DEFER_BLOCKING 0x0 ;  /* 0x0000000000007b1d */ /* 0x000fec0000010000 */
[----:B------:R-:W-:Y:S04]  /*04c0*/  BSSY.RECONVERGENT B0, `(.L_x_10) ;  /* 0x0000010000007945 */ /* 0x000fe80003800200 */
[----:B------:R-:W-:Y:S05]  /*04d0*/  @P0 BRA `(.L_x_11) ;  /* 0x0000000000240947 */ /* 0x000fea0003800000 */
[----:B------:R-:W-:-:S13]  /*04e0*/  ISETP.GE.AND P2, PT, R0, R5, PT ;  /* 0x000000050000720c */ /* 0x000fda0003f46270 */
[----:B------:R-:W-:Y:S05]  /*04f0*/  @P2 BRA `(.L_x_12) ;  /* 0x0000000000302947 */ /* 0x000fea0003800000 */
[----:B01234-:R-:W2:Y:S04]  /*0500*/  LDG.E R7, desc[UR4][R2.64] ;  /* 0x0000000402077981 */ /* 0x01fea8000c1e1900 */
[----:B------:R-:W2:Y:S02]  /*0510*/  LDG.E R8, desc[UR4][R2.64+0x4] ;  /* 0x0000040402087981 */ /* 0x000ea4000c1e1900 */
[----:B--2---:R-:W-:-:S13]  /*0520*/  ISETP.GT.AND P2, PT, R7, R8, PT ;  /* 0x000000080700720c */ /* 0x004fda0003f44270 */
[----:B------:R-:W-:Y:S05]  /*0530*/  @!P2 BRA `(.L_x_12) ;  /* 0x000000000020a947 */ /* 0x000fea0003800000 */
[----:B------:R0:W-:Y:S04]  /*0540*/  STG.E desc[UR4][R2.64], R8 ;  /* 0x0000000802007986 */ /* 0x0001e8000c101904 */
[----:B------:R0:W-:Y:S01]  /*0550*/  STG.E desc[UR4][R2.64+0x4], R7 ;  /* 0x0000040702007986 */ /* 0x0001e2000c101904 */
[----:B------:R-:W-:Y:S05]  /*0560*/  BRA `(.L_x_12) ;  /* 0x0000000000147947 */ /* 0x000fea0003800000 */
.L_x_11:
[----:B01234-:R-:W2:Y:S04]  /*0570*/  LDG.E R7, desc[UR4][R2.64] ;  /* 0x0000000402077981 */ /* 0x01fea8000c1e1900 */
[----:B------:R-:W2:Y:S02]  /*0580*/  LDG.E R8, desc[UR4][R2.64+0x4] ;  /* 0x0000040402087981 */ /* 0x000ea4000c1e1900 */
[----:B--2---:R-:W-:-:S13]  /*0590*/  ISETP.GT.AND P2, PT, R7, R8, PT ;  /* 0x000000080700720c */ /* 0x004fda0003f44270 */
[----:B------:R0:W-:Y:S04]  /*05a0*/  @P2 STG.E desc[UR4][R2.64], R8 ;  /* 0x0000000802002986 */ /* 0x0001e8000c101904 */
[----:B------:R0:W-:Y:S02]  /*05b0*/  @P2 STG.E desc[UR4][R2.64+0x4], R7 ;  /* 0x0000040702002986 */ /* 0x0001e4000c101904 */
.L_x_12:
[----:B------:R-:W-:Y:S05]  /*05c0*/  BSYNC.RECONVERGENT B0 ;  /* 0x0000000000007941 */ /* 0x000fea0003800200 */
.L_x_10:
[----:B------:R-:W-:Y:S06]  /*05d0*/  BAR.SYNC.DEFER_BLOCKING 0x0 ;  /* 0x0000000000007b1d */ /* 0x000fec0000010000 */
[----:B------:R-:W-:Y:S05]  /*05e0*/  @P1 BRA `(.L_x_13) ;  /* 0xfffffff800d41947 */ /* 0x000fea000383ffff */
.L_x_0:
[----:B------:R-:W-:-:S13]  /*05f0*/  ISETP.NE.AND P1, PT, R6, RZ, PT ;  /* 0x000000ff0600720c */ /* 0x000fda0003f25270 */
[----:B------:R-:W-:Y:S05]  /*0600*/  @!P1 EXIT ;  /* 0x000000000000994d */ /* 0x000fea0003800000 */
[----:B------:R-:W-:-:S07]  /*0610*/  IMAD.MOV R6, RZ, RZ, -R6 ;  /* 0x000000ffff067224 */ /* 0x000fce00078e0a06 */
.L_x_17:
[----:B------:R-:W-:Y:S01]  /*0620*/  VIADD R6, R6, 0x1 ;  /* 0x0000000106067836 */ /* 0x000fe20000000000 */
[----:B------:R-:W-:Y:S04]  /*0630*/  BSSY.RECONVERGENT B0, `(.L_x_14) ;  /* 0x0000011000007945 */ /* 0x000fe80003800200 */
[----:B------:R-:W-:Y:S01]  /*0640*/  ISETP.NE.AND P1, PT, R6, RZ, PT ;  /* 0x000000ff0600720c */ /* 0x000fe20003f25270 */
[----:B0-----:R-:W-:-:S12]  /*0650*/  @P0 BRA `(.L_x_15) ;  /* 0x0000000000240947 */ /* 0x001fd80003800000 */
        /* <DEDUP_REMOVED lines=9> */
.L_x_15:
[----:B01234-:R-:W2:Y:S04]  /*06f0*/  LDG.E R7, desc[UR4][R2.64] ;  /* 0x0000000402077981 */ /* 0x01fea8000c1e1900 */
[----:B------:R-:W2:Y:S02]  /*0700*/  LDG.E R4, desc[UR4][R2.64+0x4] ;  /* 0x0000040402047981 */ /* 0x000ea4000c1e1900 */
[----:B--2---:R-:W-:-:S13]  /*0710*/  ISETP.GT.AND P2, PT, R7, R4, PT ;  /* 0x000000040700720c */ /* 0x004fda0003f44270 */
[----:B------:R0:W-:Y:S04]  /*0720*/  @P2 STG.E desc[UR4][R2.64], R4 ;  /* 0x0000000402002986 */ /* 0x0001e8000c101904 */
[----:B------:R0:W-:Y:S02]  /*0730*/  @P2 STG.E desc[UR4][R2.64+0x4], R7 ;  /* 0x0000040702002986 */ /* 0x0001e4000c101904 */
.L_x_16:
[----:B------:R-:W-:Y:S05]  /*0740*/  BSYNC.RECONVERGENT B0 ;  /* 0x0000000000007941 */ /* 0x000fea0003800200 */
.L_x_14:
[----:B------:R-:W-:Y:S06]  /*0750*/  BAR.SYNC.DEFER_BLOCKING 0x0 ;  /* 0x0000000000007b1d */ /* 0x000fec0000010000 */
[----:B------:R-:W-:Y:S05]  /*0760*/  @P1 BRA `(.L_x_17) ;  /* 0xfffffffc00ac1947 */ /* 0x000fea000383ffff */
[----:B------:R-:W-:Y:S05]  /*0770*/  EXIT ;  /* 0x000000000000794d */ /* 0x000fea0003800000 */
.L_x_18:
[----:B------:R-:W-:-:S00]  /*0780*/  BRA `(.L_x_18) ;  /* 0xfffffffc00fc7947 */ /* 0x000fc0000383ffff */
[----:B------:R-:W-:-:S00]  /*0790*/  NOP ;  /* 0x0000000000007918 */ /* 0x000fc00000000000 */
        /* <DEDUP_REMOVED lines=14> */
.L_x_19:


//--------------------- .nv.shared.reserved.0     --------------------------
	.section	.nv.shared.reserved.0,"aw",@nobits
	.weak		__nv_reservedSMEM_offset_0_alias
	.size		__nv_reservedSMEM_offset_0_alias, 0, 64
	.other		__nv_reservedSMEM_offset_0_alias,@"STO_CUDA_RESERVED_SHARED STV_DEFAULT"
__nv_reservedSMEM_offset_0_alias:
	.zero		0
	.zero		64


//--------------------- .nv.constant0._Z8odd_evenPii --------------------------
	.section	.nv.constant0._Z8odd_evenPii,"a",@progbits
	.sectionflags	@""
	.align	4
.nv.constant0._Z8odd_evenPii:
	.zero		908


//--------------------- SYMBOLS --------------------------

	.type		.nv.reservedSmem.offset0,@object
	.size		.nv.reservedSmem.offset0,0x4
